	.headerflags	@"EF_CUDA_TEXMODE_UNIFIED EF_CUDA_64BIT_ADDRESS EF_CUDA_SM86 EF_CUDA_VIRTUAL_SM(EF_CUDA_SM86)"
	.elftype	@"ET_EXEC"


//--------------------- .nv.info                  --------------------------
	.section	.nv.info,"",@"SHT_CUDA_INFO"
	.align	4


	//----- nvinfo : EIATTR_REGCOUNT
	.align		4
        /*0000*/ 	.byte	0x04, 0x2f
        /*0002*/ 	.short	(.L_1 - .L_0)
	.align		4
.L_0:
        /*0004*/ 	.word	index@(triton_red_fused_addmm_0)
        /*0008*/ 	.word	0x00000030


	//----- nvinfo : EIATTR_MIN_STACK_SIZE
	.align		4
.L_1:
        /*000c*/ 	.byte	0x04, 0x12
        /*000e*/ 	.short	(.L_3 - .L_2)
	.align		4
.L_2:
        /*0010*/ 	.word	index@(triton_red_fused_addmm_0)
        /*0014*/ 	.word	0x00000000


	//----- nvinfo : EIATTR_FRAME_SIZE
	.align		4
.L_3:
        /*0018*/ 	.byte	0x04, 0x11
        /*001a*/ 	.short	(.L_5 - .L_4)
	.align		4
.L_4:
        /*001c*/ 	.word	index@(triton_red_fused_addmm_0)
        /*0020*/ 	.word	0x00000000


	//----- nvinfo : EIATTR_MIN_STACK_SIZE
	.align		4
.L_5:
        /*0024*/ 	.byte	0x04, 0x12
        /*0026*/ 	.short	(.L_7 - .L_6)
	.align		4
.L_6:
        /*0028*/ 	.word	index@(triton_red_fused_addmm_0)
        /*002c*/ 	.word	0x00000000
.L_7:


//--------------------- .nv.info.triton_red_fused_addmm_0 --------------------------
	.section	.nv.info.triton_red_fused_addmm_0,"",@"SHT_CUDA_INFO"
	.sectionflags	@""
	.align	4


	//----- nvinfo : EIATTR_CUDA_API_VERSION
	.align		4
        /*0000*/ 	.byte	0x04, 0x37
        /*0002*/ 	.short	(.L_9 - .L_8)
.L_8:
        /*0004*/ 	.word	0x0000007c


	//----- nvinfo : EIATTR_SW2861232_WAR
	.align		4
.L_9:
        /*0008*/ 	.byte	0x01, 0x35
	.zero		2


	//----- nvinfo : EIATTR_PARAM_CBANK
	.align		4
        /*000c*/ 	.byte	0x04, 0x0a
        /*000e*/ 	.short	(.L_11 - .L_10)
	.align		4
.L_10:
        /*0010*/ 	.word	index@(.nv.constant0.triton_red_fused_addmm_0)
        /*0014*/ 	.short	0x0160
        /*0016*/ 	.short	0x0038


	//----- nvinfo : EIATTR_CBANK_PARAM_SIZE
	.align		4
.L_11:
        /*0018*/ 	.byte	0x03, 0x19
        /*001a*/ 	.short	0x0038


	//----- nvinfo : EIATTR_KPARAM_INFO
	.align		4
        /*001c*/ 	.byte	0x04, 0x17
        /*001e*/ 	.short	(.L_13 - .L_12)
.L_12:
        /*0020*/ 	.word	0x00000000
        /*0024*/ 	.short	0x0007
        /*0026*/ 	.short	0x0030
        /*0028*/ 	.byte	0x00, 0xf4, 0x21, 0x00


	//----- nvinfo : EIATTR_KPARAM_INFO
	.align		4
.L_13:
        /*002c*/ 	.byte	0x04, 0x17
        /*002e*/ 	.short	(.L_15 - .L_14)
.L_14:
        /*0030*/ 	.word	0x00000000
        /*0034*/ 	.short	0x0006
        /*0036*/ 	.short	0x002c
        /*0038*/ 	.byte	0x00, 0xf0, 0x11, 0x00


	//----- nvinfo : EIATTR_KPARAM_INFO
	.align		4
.L_15:
        /*003c*/ 	.byte	0x04, 0x17
        /*003e*/ 	.short	(.L_17 - .L_16)
.L_16:
        /*0040*/ 	.word	0x00000000
        /*0044*/ 	.short	0x0005
        /*0046*/ 	.short	0x0028
        /*0048*/ 	.byte	0x00, 0xf0, 0x11, 0x00


	//----- nvinfo : EIATTR_KPARAM_INFO
	.align		4
.L_17:
        /*004c*/ 	.byte	0x04, 0x17
        /*004e*/ 	.short	(.L_19 - .L_18)
.L_18:
        /*0050*/ 	.word	0x00000000
        /*0054*/ 	.short	0x0004
        /*0056*/ 	.short	0x0020
        /*0058*/ 	.byte	0x00, 0xf4, 0x21, 0x00


	//----- nvinfo : EIATTR_KPARAM_INFO
	.align		4
.L_19:
        /*005c*/ 	.byte	0x04, 0x17
        /*005e*/ 	.short	(.L_21 - .L_20)
.L_20:
        /*0060*/ 	.word	0x00000000
        /*0064*/ 	.short	0x0003
        /*0066*/ 	.short	0x0018
        /*0068*/ 	.byte	0x00, 0xf4, 0x21, 0x00


	//----- nvinfo : EIATTR_KPARAM_INFO
	.align		4
.L_21:
        /*006c*/ 	.byte	0x04, 0x17
        /*006e*/ 	.short	(.L_23 - .L_22)
.L_22:
        /*0070*/ 	.word	0x00000000
        /*0074*/ 	.short	0x0002
        /*0076*/ 	.short	0x0010
        /*0078*/ 	.byte	0x00, 0xf4, 0x21, 0x00


	//----- nvinfo : EIATTR_KPARAM_INFO
	.align		4
.L_23:
        /*007c*/ 	.byte	0x04, 0x17
        /*007e*/ 	.short	(.L_25 - .L_24)
.L_24:
        /*0080*/ 	.word	0x00000000
        /*0084*/ 	.short	0x0001
        /*0086*/ 	.short	0x0008
        /*0088*/ 	.byte	0x00, 0xf4, 0x21, 0x00


	//----- nvinfo : EIATTR_KPARAM_INFO
	.align		4
.L_25:
        /*008c*/ 	.byte	0x04, 0x17
        /*008e*/ 	.short	(.L_27 - .L_26)
.L_26:
        /*0090*/ 	.word	0x00000000
        /*0094*/ 	.short	0x0000
        /*0096*/ 	.short	0x0000
        /*0098*/ 	.byte	0x00, 0xf4, 0x21, 0x00


	//----- nvinfo : EIATTR_MAXREG_COUNT
	.align		4
.L_27:
        /*009c*/ 	.byte	0x03, 0x1b
        /*009e*/ 	.short	0x0080


	//----- nvinfo : EIATTR_COOP_GROUP_MASK_REGIDS
	.align		4
        /*00a0*/ 	.byte	0x04, 0x29
        /*00a2*/ 	.short	(.L_29 - .L_28)


	//   ....[0]....
.L_28:
        /*00a4*/ 	.word	0xffffffff


	//   ....[1]....
        /*00a8*/ 	.word	0xffffffff


	//   ....[2]....
        /*00ac*/ 	.word	0xffffffff


	//   ....[3]....
        /*00b0*/ 	.word	0xffffffff


	//   ....[4]....
        /*00b4*/ 	.word	0xffffffff


	//   ....[5]....
        /*00b8*/ 	.word	0xffffffff


	//   ....[6]....
        /*00bc*/ 	.word	0xffffffff


	//   ....[7]....
        /*00c0*/ 	.word	0xffffffff


	//   ....[8]....
        /*00c4*/ 	.word	0xffffffff


	//   ....[9]....
        /*00c8*/ 	.word	0xffffffff


	//   ....[10]....
        /*00cc*/ 	.word	0xffffffff


	//   ....[11]....
        /*00d0*/ 	.word	0xffffffff


	//----- nvinfo : EIATTR_COOP_GROUP_INSTR_OFFSETS
	.align		4
.L_29:
        /*00d4*/ 	.byte	0x04, 0x28
        /*00d6*/ 	.short	(.L_31 - .L_30)


	//   ....[0]....
.L_30:
        /*00d8*/ 	.word	0x00000800


	//   ....[1]....
        /*00dc*/ 	.word	0x00000830


	//   ....[2]....
        /*00e0*/ 	.word	0x00000860


	//   ....[3]....
        /*00e4*/ 	.word	0x00000880


	//   ....[4]....
        /*00e8*/ 	.word	0x000008b0


	//   ....[5]....
        /*00ec*/ 	.word	0x000008e0


	//   ....[6]....
        /*00f0*/ 	.word	0x00000920


	//   ....[7]....
        /*00f4*/ 	.word	0x00000990


	//   ....[8]....
        /*00f8*/ 	.word	0x000009c0


	//   ....[9]....
        /*00fc*/ 	.word	0x000009d0


	//   ....[10]....
        /*0100*/ 	.word	0x000009f0


	//   ....[11]....
        /*0104*/ 	.word	0x00000b10


	//----- nvinfo : EIATTR_EXIT_INSTR_OFFSETS
	.align		4
.L_31:
        /*0108*/ 	.byte	0x04, 0x1c
        /*010a*/ 	.short	(.L_33 - .L_32)


	//   ....[0]....
.L_32:
        /*010c*/ 	.word	0x00000bc0


	//   ....[1]....
        /*0110*/ 	.word	0x00000c00


	//----- nvinfo : EIATTR_REQNTID
	.align		4
.L_33:
        /*0114*/ 	.byte	0x04, 0x10
        /*0116*/ 	.short	(.L_35 - .L_34)
.L_34:
        /*0118*/ 	.word	0x00000200
        /*011c*/ 	.word	0x00000001
        /*0120*/ 	.word	0x00000001
.L_35:


//--------------------- .nv.callgraph             --------------------------
	.section	.nv.callgraph,"",@"SHT_CUDA_CALLGRAPH"
	.align	4
	.sectionentsize	8
	.align		4
        /*0000*/ 	.word	0x00000000
	.align		4
        /*0004*/ 	.word	0xffffffff
	.align		4
        /*0008*/ 	.word	0x00000000
	.align		4
        /*000c*/ 	.word	0xfffffffe
	.align		4
        /*0010*/ 	.word	0x00000000
	.align		4
        /*0014*/ 	.word	0xfffffffd
	.align		4
        /*0018*/ 	.word	0x00000000
	.align		4
        /*001c*/ 	.word	0xfffffffc


//--------------------- .nv.rel.action            --------------------------
	.section	.nv.rel.action,"",@"SHT_CUDA_RELOCINFO"
	.align	8
	.sectionentsize	8
        /*0000*/ 	.byte	0x73, 0x00, 0x00, 0x00, 0x00, 0x00, 0x00, 0x00, 0x00, 0x00, 0x00, 0x11, 0x25, 0x00, 0x05, 0x36


//--------------------- .nv.constant0.triton_red_fused_addmm_0 --------------------------
	.section	.nv.constant0.triton_red_fused_addmm_0,"a",@progbits
	.sectionflags	@""
	.align	4
.nv.constant0.triton_red_fused_addmm_0:
	.zero		408


//--------------------- .text.triton_red_fused_addmm_0 --------------------------
	.section	.text.triton_red_fused_addmm_0,"ax",@progbits
	.sectionflags	@"SHF_BARRIERS=1"
	.sectioninfo	@"SHI_REGISTERS=48"
	.align	128
        .global         triton_red_fused_addmm_0
        .type           triton_red_fused_addmm_0,@function
        .size           triton_red_fused_addmm_0,(.L_x_2 - triton_red_fused_addmm_0)
        .other          triton_red_fused_addmm_0,@"STO_CUDA_ENTRY STV_DEFAULT"
triton_red_fused_addmm_0:
.text.triton_red_fused_addmm_0:
[----:B------:R-:W-:Y:S02]  /*0000*/  MOV R1, c[0x0][0x28] ;  /* 0x00000a0000017a02 */ /* 0x000fe40000000f00 */
[----:B------:R-:W0:Y:S01]  /*0010*/  S2R R37, SR_TID.X ;  /* 0x0000000000257919 */ /* 0x000e220000002100 */
[----:B------:R-:W-:Y:S01]  /*0020*/  MOV R21, 0x2 ;  /* 0x0000000200157802 */ /* 0x000fe20000000f00 */
[----:B------:R-:W-:Y:S01]  /*0030*/  CS2R R32, SRZ ;  /* 0x0000000000207805 */ /* 0x000fe2000001ff00 */
[----:B------:R-:W-:Y:S01]  /*0040*/  MOV R23, 0xfffffe00 ;  /* 0xfffffe0000177802 */ /* 0x000fe20000000f00 */
[----:B------:R-:W1:Y:S01]  /*0050*/  S2R R4, SR_CTAID.X ;  /* 0x0000000000047919 */ /* 0x000e620000002500 */
[----:B------:R-:W-:Y:S01]  /*0060*/  MOV R42, 0xffffffff ;  /* 0xffffffff002a7802 */ /* 0x000fe20000000f00 */
[----:B------:R-:W-:Y:S01]  /*0070*/  CS2R R26, SRZ ;  /* 0x00000000001a7805 */ /* 0x000fe2000001ff00 */
[----:B------:R-:W-:Y:S01]  /*0080*/  CS2R R24, SRZ ;  /* 0x0000000000187805 */ /* 0x000fe2000001ff00 */
[----:B------:R-:W-:Y:S01]  /*0090*/  CS2R R30, SRZ ;  /* 0x00000000001e7805 */ /* 0x000fe2000001ff00 */
[----:B------:R-:W-:Y:S01]  /*00a0*/  MOV R22, RZ ;  /* 0x000000ff00167202 */ /* 0x000fe20000000f00 */
[----:B------:R-:W-:Y:S01]  /*00b0*/  IMAD.MOV.U32 R28, RZ, RZ, RZ ;  /* 0x000000ffff1c7224 */ /* 0x000fe200078e00ff */
[----:B------:R-:W-:Y:S01]  /*00c0*/  MOV R35, RZ ;  /* 0x000000ff00237202 */ /* 0x000fe20000000f00 */
[----:B------:R-:W-:Y:S01]  /*00d0*/  CS2R R38, SRZ ;  /* 0x0000000000267805 */ /* 0x000fe2000001ff00 */
[----:B------:R-:W-:Y:S01]  /*00e0*/  MOV R36, RZ ;  /* 0x000000ff00247202 */ /* 0x000fe20000000f00 */
[----:B------:R-:W-:Y:S01]  /*00f0*/  ULDC.64 UR4, c[0x0][0x118] ;  /* 0x0000460000047ab9 */ /* 0x000fe20000000a00 */
[----:B0-----:R-:W-:-:S02]  /*0100*/  SHF.R.U32.HI R3, RZ, 0x6, R37 ;  /* 0x00000006ff037819 */ /* 0x001fc40000011625 */
[----:B------:R-:W-:Y:S02]  /*0110*/  LOP3.LUT R0, R37, 0x1ff, RZ, 0xc0, !PT ;  /* 0x000001ff25007812 */ /* 0x000fe400078ec0ff */
[----:B------:R-:W-:Y:S02]  /*0120*/  SGXT.U32 R3, R3, 0x3 ;  /* 0x000000030303781a */ /* 0x000fe40000000000 */
[----:B------:R-:W-:Y:S01]  /*0130*/  SHF.L.U32 R37, R37, 0x3, RZ ;  /* 0x0000000325257819 */ /* 0x000fe200000006ff */
[----:B------:R-:W-:Y:S01]  /*0140*/  IMAD.WIDE.U32 R20, R0, R21, c[0x0][0x160] ;  /* 0x0000580000147625 */ /* 0x000fe200078e0015 */
[C---:B-1----:R-:W-:Y:S02]  /*0150*/  SHF.L.U32 R2, R4.reuse, 0x3, RZ ;  /* 0x0000000304027819 */ /* 0x042fe400000006ff */
[----:B------:R-:W-:Y:S01]  /*0160*/  LOP3.LUT R37, R37, 0x1f8, RZ, 0xc0, !PT ;  /* 0x000001f825257812 */ /* 0x000fe200078ec0ff */
[----:B------:R-:W-:Y:S01]  /*0170*/  IMAD R34, R4, 0x8, R3 ;  /* 0x0000000804227824 */ /* 0x000fe200078e0203 */
[----:B------:R-:W-:-:S02]  /*0180*/  LOP3.LUT R5, R3, R2, RZ, 0xfc, !PT ;  /* 0x0000000203057212 */ /* 0x000fc400078efcff */
[----:B------:R-:W-:Y:S01]  /*0190*/  MOV R29, R21 ;  /* 0x00000015001d7202 */ /* 0x000fe20000000f00 */
[----:B------:R-:W-:Y:S01]  /*01a0*/  IMAD.MOV.U32 R21, RZ, RZ, RZ ;  /* 0x000000ffff157224 */ /* 0x000fe200078e00ff */
[----:B------:R-:W-:Y:S01]  /*01b0*/  ISETP.GE.AND P1, PT, R5, 0x4800, PT ;  /* 0x000048000500780c */ /* 0x000fe20003f26270 */
[----:B------:R-:W-:Y:S01]  /*01c0*/  IMAD R34, R34, 0xc00, R37 ;  /* 0x00000c0022227824 */ /* 0x000fe200078e0225 */
[----:B------:R-:W-:Y:S02]  /*01d0*/  MOV R3, RZ ;  /* 0x000000ff00037202 */ /* 0x000fe40000000f00 */
.L_x_0:
[----:B------:R-:W-:Y:S01]  /*01e0*/  MOV R12, R20 ;  /* 0x00000014000c7202 */ /* 0x000fe20000000f00 */
[----:B------:R-:W-:-:S05]  /*01f0*/  IMAD.MOV.U32 R13, RZ, RZ, R29 ;  /* 0x000000ffff0d7224 */ /* 0x000fca00078e001d */
[----:B------:R0:W2:Y:S01]  /*0200*/  LDG.E.EL.U16 R16, [R12.64] ;  /* 0x000000040c107981 */ /* 0x0000a2000c2e1500 */
[----:B------:R-:W-:Y:S01]  /*0210*/  IADD3 R14, R34, 0x200, R23 ;  /* 0x00000200220e7810 */ /* 0x000fe20007ffe017 */
[----:B------:R-:W-:Y:S01]  /*0220*/  CS2R R4, SRZ ;  /* 0x0000000000047805 */ /* 0x000fe2000001ff00 */
[----:B------:R-:W-:Y:S01]  /*0230*/  MOV R15, 0x2 ;  /* 0x00000002000f7802 */ /* 0x000fe20000000f00 */
[----:B------:R-:W-:Y:S01]  /*0240*/  CS2R R6, SRZ ;  /* 0x0000000000067805 */ /* 0x000fe2000001ff00 */
[----:B------:R-:W-:Y:S01]  /*0250*/  CS2R R8, SRZ ;  /* 0x0000000000087805 */ /* 0x000fe2000001ff00 */
[----:B------:R-:W-:Y:S02]  /*0260*/  CS2R R10, SRZ ;  /* 0x00000000000a7805 */ /* 0x000fe4000001ff00 */
[----:B0-----:R-:W-:-:S04]  /*0270*/  IMAD.WIDE R12, R14, R15, c[0x0][0x168] ;  /* 0x00005a000e0c7625 */ /* 0x001fc800078e020f */
[----:B------:R-:W-:Y:S01]  /*0280*/  IMAD.WIDE R14, R14, R15, c[0x0][0x170] ;  /* 0x00005c000e0e7625 */ /* 0x000fe200078e020f */
[----:B------:R0:W3:Y:S04]  /*0290*/  @!P1 LDG.E.EF.128 R4, [R12.64] ;  /* 0x000000040c049981 */ /* 0x0000e8000c0e1d00 */
[----:B------:R-:W4:Y:S04]  /*02a0*/  @!P1 LDG.E.EF.128 R8, [R14.64] ;  /* 0x000000040e089981 */ /* 0x000f28000c0e1d00 */
[----:B------:R-:W-:Y:S01]  /*02b0*/  BAR.SYNC.DEFER_BLOCKING 0x0 ;  /* 0x0000000000007b1d */ /* 0x000fe20000010000 */
[----:B------:R-:W-:-:S02]  /*02c0*/  IADD3 R20, P2, R20, 0x400, RZ ;  /* 0x0000040014147810 */ /* 0x000fc40007f5e0ff */
[----:B0-----:R-:W-:Y:S02]  /*02d0*/  MOV R12, 0x3e800000 ;  /* 0x3e800000000c7802 */ /* 0x001fe40000000f00 */
[----:B------:R-:W-:Y:S02]  /*02e0*/  IADD3.X R29, RZ, R29, RZ, P2, !PT ;  /* 0x0000001dff1d7210 */ /* 0x000fe400017fe4ff */
[----:B--2---:R-:W-:-:S05]  /*02f0*/  SHF.L.U32 R41, R16, 0x10, RZ ;  /* 0x0000001010297819 */ /* 0x004fca00000006ff */
[----:B------:R-:W-:-:S04]  /*0300*/  FADD R16, RZ, -R41 ;  /* 0x80000029ff107221 */ /* 0x000fc80000000000 */
[----:B------:R-:W-:-:S05]  /*0310*/  FMUL R16, R16, 1.4426950216293334961 ;  /* 0x3fb8aa3b10107820 */ /* 0x000fca0000400000 */
[----:B------:R-:W-:Y:S02]  /*0320*/  FSETP.GEU.AND P0, PT, R16, -126, PT ;  /* 0xc2fc00001000780b */ /* 0x000fe40003f0e000 */
[----:B---3--:R-:W-:Y:S02]  /*0330*/  SHF.L.U32 R40, R5, 0x10, RZ ;  /* 0x0000001005287819 */ /* 0x008fe400000006ff */
[C---:B----4-:R-:W-:Y:S02]  /*0340*/  PRMT R18, R9.reuse, 0x7632, R18 ;  /* 0x0000763209127816 */ /* 0x050fe40000000012 */
[----:B------:R-:W-:Y:S02]  /*0350*/  SHF.L.U32 R44, R9, 0x10, RZ ;  /* 0x00000010092c7819 */ /* 0x000fe400000006ff */
[----:B------:R-:W-:Y:S02]  /*0360*/  SHF.L.U32 R45, R18, 0x10, RZ ;  /* 0x00000010122d7819 */ /* 0x000fe400000006ff */
[----:B------:R-:W-:-:S03]  /*0370*/  PRMT R9, R7, 0x7632, R9 ;  /* 0x0000763207097816 */ /* 0x000fc60000000009 */
[----:B------:R-:W-:Y:S01]  /*0380*/  @!P0 FMUL R16, R16, 0.5 ;  /* 0x3f00000010108820 */ /* 0x000fe20000400000 */
[----:B------:R-:W-:-:S03]  /*0390*/  SHF.L.U32 R9, R9, 0x10, RZ ;  /* 0x0000001009097819 */ /* 0x000fc600000006ff */
[----:B------:R0:W1:Y:S02]  /*03a0*/  MUFU.EX2 R17, R16 ;  /* 0x0000001000117308 */ /* 0x0000640000000800 */
[----:B0-----:R-:W-:Y:S02]  /*03b0*/  PRMT R16, R5, 0x7632, R16 ;  /* 0x0000763205107816 */ /* 0x001fe40000000010 */
[----:B------:R-:W-:-:S03]  /*03c0*/  PRMT R5, R8, 0x7632, R5 ;  /* 0x0000763208057816 */ /* 0x000fc60000000005 */
[----:B------:R-:W-:Y:S01]  /*03d0*/  IMAD.U32 R43, R16, 0x10000, RZ ;  /* 0x00010000102b7824 */ /* 0x000fe200078e00ff */
[----:B------:R-:W-:Y:S01]  /*03e0*/  SHF.L.U32 R5, R5, 0x10, RZ ;  /* 0x0000001005057819 */ /* 0x000fe200000006ff */
[----:B-1----:R-:W-:-:S04]  /*03f0*/  @!P0 FMUL R17, R17, R17 ;  /* 0x0000001111118220 */ /* 0x002fc80000400000 */
[----:B------:R-:W-:-:S05]  /*0400*/  FADD R17, R17, 1 ;  /* 0x3f80000011117421 */ /* 0x000fca0000000000 */
[----:B------:R-:W-:-:S04]  /*0410*/  FSETP.GT.AND P0, PT, R17, 8.50705917302346158658e+37, PT ;  /* 0x7e8000001100780b */ /* 0x000fc80003f04000 */
[----:B------:R-:W-:-:S09]  /*0420*/  FSEL R12, R12, 1, P0 ;  /* 0x3f8000000c0c7808 */ /* 0x000fd20000000000 */
[----:B------:R-:W-:Y:S01]  /*0430*/  @P0 FMUL R17, R17, 0.25 ;  /* 0x3e80000011110820 */ /* 0x000fe20000400000 */
[----:B------:R-:W-:-:S04]  /*0440*/  IADD3 R23, P0, R23, 0x200, RZ ;  /* 0x0000020017177810 */ /* 0x000fc80007f1e0ff */
[----:B------:R-:W-:Y:S01]  /*0450*/  IADD3.X R42, RZ, R42, RZ, P0, !PT ;  /* 0x0000002aff2a7210 */ /* 0x000fe200007fe4ff */
[----:B------:R-:W0:Y:S01]  /*0460*/  MUFU.RCP R17, R17 ;  /* 0x0000001100117308 */ /* 0x000e220000001000 */
[----:B------:R-:W-:-:S04]  /*0470*/  ISETP.GE.U32.AND P0, PT, R23, 0xa00, PT ;  /* 0x00000a001700780c */ /* 0x000fc80003f06070 */
[----:B------:R-:W-:Y:S01]  /*0480*/  ISETP.GE.U32.AND.EX P0, PT, R42, RZ, PT, P0 ;  /* 0x000000ff2a00720c */ /* 0x000fe20003f06100 */
[----:B0-----:R-:W-:-:S04]  /*0490*/  FMUL R12, R17, R12 ;  /* 0x0000000c110c7220 */ /* 0x001fc80000400000 */
[----:B------:R-:W-:-:S05]  /*04a0*/  FMUL R41, R41, R12 ;  /* 0x0000000c29297220 */ /* 0x000fca0000400000 */
[----:B------:R-:W-:Y:S04]  /*04b0*/  STS [R0.X4], R41 ;  /* 0x0000002900007388 */ /* 0x000fe80000004800 */
[----:B------:R-:W-:Y:S06]  /*04c0*/  BAR.SYNC.DEFER_BLOCKING 0x0 ;  /* 0x0000000000007b1d */ /* 0x000fec0000010000 */
[----:B------:R-:W0:Y:S04]  /*04d0*/  LDS.128 R12, [R37.X4] ;  /* 0x00000000250c7984 */ /* 0x000e280000004c00 */
[----:B------:R-:W1:Y:S01]  /*04e0*/  LDS.128 R16, [R37.X4+0x10] ;  /* 0x0000100025107984 */ /* 0x000e620000004c00 */
[-C--:B0-----:R-:W-:Y:S01]  /*04f0*/  @!P1 FFMA R21, R44, R14.reuse, R21 ;  /* 0x0000000e2c159223 */ /* 0x081fe20000000015 */
[----:B------:R-:W-:Y:S01]  /*0500*/  SHF.L.U32 R44, R7, 0x10, RZ ;  /* 0x00000010072c7819 */ /* 0x000fe200000006ff */
[-C--:B------:R-:W-:Y:S01]  /*0510*/  @!P1 FFMA R28, R43, R15.reuse, R28 ;  /* 0x0000000f2b1c9223 */ /* 0x080fe2000000001c */
[----:B------:R-:W-:Y:S01]  /*0520*/  PRMT R7, R10, 0x7632, R7 ;  /* 0x000076320a077816 */ /* 0x000fe20000000007 */
[----:B------:R-:W-:Y:S01]  /*0530*/  @!P1 FFMA R26, R45, R15, R26 ;  /* 0x0000000f2d1a9223 */ /* 0x000fe2000000001a */
[----:B------:R-:W-:Y:S01]  /*0540*/  @!P1 FFMA R27, R40, R14, R27 ;  /* 0x0000000e281b9223 */ /* 0x000fe2000000001b */
[C---:B------:R-:W-:Y:S01]  /*0550*/  PRMT R15, R4.reuse, 0x7632, R15 ;  /* 0x00007632040f7816 */ /* 0x040fe2000000000f */
[----:B------:R-:W-:Y:S01]  /*0560*/  IMAD.U32 R14, R4, 0x10000, RZ ;  /* 0x00010000040e7824 */ /* 0x000fe200078e00ff */
[----:B------:R-:W-:Y:S01]  /*0570*/  SHF.L.U32 R7, R7, 0x10, RZ ;  /* 0x0000001007077819 */ /* 0x000fe200000006ff */
[----:B------:R-:W-:Y:S01]  /*0580*/  @!P1 FFMA R32, R5, R13, R32 ;  /* 0x0000000d05209223 */ /* 0x000fe20000000020 */
[----:B------:R-:W-:Y:S01]  /*0590*/  PRMT R4, R6, 0x7632, R4 ;  /* 0x0000763206047816 */ /* 0x000fe20000000004 */
[----:B------:R-:W-:Y:S01]  /*05a0*/  @!P1 FFMA R3, R14, R12, R3 ;  /* 0x0000000c0e039223 */ /* 0x000fe20000000003 */
[----:B------:R-:W-:Y:S01]  /*05b0*/  PRMT R5, R11, 0x7632, R5 ;  /* 0x000076320b057816 */ /* 0x000fe20000000005 */
[----:B-1----:R-:W-:Y:S01]  /*05c0*/  @!P1 FFMA R30, R7, R17, R30 ;  /* 0x00000011071e9223 */ /* 0x002fe2000000001e */
[----:B------:R-:W-:Y:S01]  /*05d0*/  SHF.L.U32 R15, R15, 0x10, RZ ;  /* 0x000000100f0f7819 */ /* 0x000fe200000006ff */
[----:B------:R-:W-:Y:S01]  /*05e0*/  @!P1 FFMA R39, R44, R18, R39 ;  /* 0x000000122c279223 */ /* 0x000fe20000000027 */
[----:B------:R-:W-:Y:S01]  /*05f0*/  SHF.L.U32 R6, R6, 0x10, RZ ;  /* 0x0000001006067819 */ /* 0x000fe200000006ff */
[----:B------:R-:W-:Y:S01]  /*0600*/  IMAD.U32 R5, R5, 0x10000, RZ ;  /* 0x0001000005057824 */ /* 0x000fe200078e00ff */
[----:B------:R-:W-:Y:S01]  /*0610*/  SHF.L.U32 R40, R8, 0x10, RZ ;  /* 0x0000001008287819 */ /* 0x000fe200000006ff */
[----:B------:R-:W-:Y:S01]  /*0620*/  IMAD.U32 R8, R11, 0x10000, RZ ;  /* 0x000100000b087824 */ /* 0x000fe200078e00ff */
[----:B------:R-:W-:Y:S01]  /*0630*/  SHF.L.U32 R10, R10, 0x10, RZ ;  /* 0x000000100a0a7819 */ /* 0x000fe200000006ff */
[----:B------:R-:W-:Y:S01]  /*0640*/  @!P1 FFMA R22, R15, R13, R22 ;  /* 0x0000000d0f169223 */ /* 0x000fe20000000016 */
[----:B------:R-:W-:Y:S01]  /*0650*/  SHF.L.U32 R7, R4, 0x10, RZ ;  /* 0x0000001004077819 */ /* 0x000fe200000006ff */
[----:B------:R-:W-:Y:S01]  /*0660*/  @!P1 FFMA R33, R40, R12, R33 ;  /* 0x0000000c28219223 */ /* 0x000fe20000000021 */
[-C--:B------:R-:W-:Y:S01]  /*0670*/  @!P1 FFMA R35, R6, R16.reuse, R35 ;  /* 0x0000001006239223 */ /* 0x080fe20000000023 */
[----:B------:R-:W-:Y:S01]  /*0680*/  @!P1 FFMA R25, R10, R16, R25 ;  /* 0x000000100a199223 */ /* 0x000fe20000000019 */
[----:B------:R-:W-:Y:S01]  /*0690*/  @!P1 FFMA R31, R8, R18, R31 ;  /* 0x00000012081f9223 */ /* 0x000fe2000000001f */
[----:B------:R-:W-:Y:S01]  /*06a0*/  @!P1 FFMA R38, R7, R17, R38 ;  /* 0x0000001107269223 */ /* 0x000fe20000000026 */
[-C--:B------:R-:W-:Y:S01]  /*06b0*/  @!P1 FFMA R24, R5, R19.reuse, R24 ;  /* 0x0000001305189223 */ /* 0x080fe20000000018 */
[----:B------:R-:W-:Y:S01]  /*06c0*/  @!P1 FFMA R36, R9, R19, R36 ;  /* 0x0000001309249223 */ /* 0x000fe20000000024 */
[----:B------:R-:W-:Y:S05]  /*06d0*/  @!P0 BRA `(.L_x_0) ;  /* 0xfffffb0000008947 */ /* 0x000fea000383ffff */
[----:B------:R-:W-:Y:S01]  /*06e0*/  FADD R22, R3, R22 ;  /* 0x0000001603167221 */ /* 0x000fe20000000000 */
[----:B------:R-:W0:Y:S01]  /*06f0*/  S2R R16, SR_TID.X ;  /* 0x0000000000107919 */ /* 0x000e220000002100 */
[----:B------:R-:W-:-:S02]  /*0700*/  FADD R32, R33, R32 ;  /* 0x0000002021207221 */ /* 0x000fc40000000000 */
[----:B------:R-:W-:Y:S01]  /*0710*/  FADD R27, R27, R22 ;  /* 0x000000161b1b7221 */ /* 0x000fe20000000000 */
[----:B------:R-:W-:Y:S01]  /*0720*/  BAR.SYNC.DEFER_BLOCKING 0x0 ;  /* 0x0000000000007b1d */ /* 0x000fe20000010000 */
[----:B------:R-:W-:Y:S02]  /*0730*/  FADD R21, R21, R32 ;  /* 0x0000002015157221 */ /* 0x000fe40000000000 */
[----:B------:R-:W-:Y:S02]  /*0740*/  FADD R28, R28, R27 ;  /* 0x0000001b1c1c7221 */ /* 0x000fe40000000000 */
[----:B------:R-:W-:Y:S02]  /*0750*/  FADD R26, R26, R21 ;  /* 0x000000151a1a7221 */ /* 0x000fe40000000000 */
[----:B------:R-:W-:Y:S02]  /*0760*/  FADD R35, R35, R28 ;  /* 0x0000001c23237221 */ /* 0x000fe40000000000 */
[----:B------:R-:W-:-:S02]  /*0770*/  FADD R25, R25, R26 ;  /* 0x0000001a19197221 */ /* 0x000fc40000000000 */
[----:B------:R-:W-:Y:S02]  /*0780*/  FADD R38, R38, R35 ;  /* 0x0000002326267221 */ /* 0x000fe40000000000 */
[----:B------:R-:W-:Y:S02]  /*0790*/  FADD R30, R30, R25 ;  /* 0x000000191e1e7221 */ /* 0x000fe40000000000 */
[----:B------:R-:W-:Y:S02]  /*07a0*/  FADD R39, R39, R38 ;  /* 0x0000002627277221 */ /* 0x000fe40000000000 */
[----:B------:R-:W-:Y:S02]  /*07b0*/  FADD R31, R31, R30 ;  /* 0x0000001e1f1f7221 */ /* 0x000fe40000000000 */
[----:B------:R-:W-:Y:S01]  /*07c0*/  FADD R39, R36, R39 ;  /* 0x0000002724277221 */ /* 0x000fe20000000000 */
[----:B0-----:R-:W-:Y:S01]  /*07d0*/  SHF.R.U32.HI R13, RZ, 0x6, R16 ;  /* 0x00000006ff0d7819 */ /* 0x001fe20000011610 */
[----:B------:R-:W-:Y:S01]  /*07e0*/  FADD R31, R24, R31 ;  /* 0x0000001f181f7221 */ /* 0x000fe20000000000 */
[----:B------:R-:W-:-:S02]  /*07f0*/  LOP3.LUT P1, RZ, R16, 0x1f, RZ, 0xc0, !PT ;  /* 0x0000001f10ff7812 */ /* 0x000fc4000782c0ff */
[----:B------:R-:W0:Y:S01]  /*0800*/  SHFL.BFLY PT, R0, R39, 0x10, 0x1f ;  /* 0x0e001f0027007f89 */ /* 0x000e2200000e0000 */
[----:B------:R-:W-:Y:S02]  /*0810*/  SGXT.U32 R13, R13, 0x3 ;  /* 0x000000030d0d781a */ /* 0x000fe40000000000 */
[----:B------:R-:W-:Y:S01]  /*0820*/  ISETP.GE.AND P2, PT, R16, 0x10, PT ;  /* 0x000000101000780c */ /* 0x000fe20003f46270 */
[----:B------:R-:W1:Y:S01]  /*0830*/  SHFL.BFLY PT, R8, R31, 0x10, 0x1f ;  /* 0x0e001f001f087f89 */ /* 0x000e6200000e0000 */
[----:B0-----:R-:W-:Y:S01]  /*0840*/  FADD R0, R39, R0 ;  /* 0x0000000027007221 */ /* 0x001fe20000000000 */
[----:B-1----:R-:W-:-:S04]  /*0850*/  FADD R8, R31, R8 ;  /* 0x000000081f087221 */ /* 0x002fc80000000000 */
[----:B------:R-:W0:Y:S02]  /*0860*/  SHFL.BFLY PT, R3, R0, 0x8, 0x1f ;  /* 0x0d001f0000037f89 */ /* 0x000e2400000e0000 */
[----:B0-----:R-:W-:-:S05]  /*0870*/  FADD R3, R0, R3 ;  /* 0x0000000300037221 */ /* 0x001fca0000000000 */
[----:B------:R-:W0:Y:S02]  /*0880*/  SHFL.BFLY PT, R4, R3, 0x4, 0x1f ;  /* 0x0c801f0003047f89 */ /* 0x000e2400000e0000 */
[----:B0-----:R-:W-:Y:S01]  /*0890*/  FADD R4, R3, R4 ;  /* 0x0000000403047221 */ /* 0x001fe20000000000 */
[----:B------:R-:W-:-:S04]  /*08a0*/  SHF.R.U32.HI R3, RZ, 0x3, R16 ;  /* 0x00000003ff037819 */ /* 0x000fc80000011610 */
[----:B------:R-:W0:Y:S02]  /*08b0*/  SHFL.BFLY PT, R5, R4, 0x2, 0x1f ;  /* 0x0c401f0004057f89 */ /* 0x000e2400000e0000 */
[----:B0-----:R-:W-:Y:S01]  /*08c0*/  FADD R5, R4, R5 ;  /* 0x0000000504057221 */ /* 0x001fe20000000000 */
[----:B------:R-:W-:-:S04]  /*08d0*/  SHF.L.U32 R4, R13, 0x3, RZ ;  /* 0x000000030d047819 */ /* 0x000fc800000006ff */
[----:B------:R-:W0:Y:S01]  /*08e0*/  SHFL.BFLY PT, R0, R5, 0x1, 0x1f ;  /* 0x0c201f0005007f89 */ /* 0x000e2200000e0000 */
[----:B------:R-:W-:Y:S01]  /*08f0*/  LOP3.LUT R3, R4, 0x4, R3, 0xf8, !PT ;  /* 0x0000000404037812 */ /* 0x000fe200078ef803 */
[----:B0-----:R-:W-:Y:S01]  /*0900*/  FADD R14, R5, R0 ;  /* 0x00000000050e7221 */ /* 0x001fe20000000000 */
[----:B------:R-:W-:Y:S01]  /*0910*/  LOP3.LUT R0, R16, 0x1, RZ, 0xc0, !PT ;  /* 0x0000000110007812 */ /* 0x000fe200078ec0ff */
[----:B------:R-:W0:Y:S03]  /*0920*/  SHFL.BFLY PT, R5, R8, 0x8, 0x1f ;  /* 0x0d001f0008057f89 */ /* 0x000e2600000e0000 */
[----:B------:R-:W-:Y:S01]  /*0930*/  ISETP.NE.U32.AND P0, PT, R0, 0x1, PT ;  /* 0x000000010000780c */ /* 0x000fe20003f05070 */
[----:B------:R-:W-:Y:S01]  /*0940*/  @!P1 STS [R3], R14 ;  /* 0x0000000e03009388 */ /* 0x000fe20000000800 */
[----:B------:R-:W-:-:S03]  /*0950*/  LOP3.LUT R0, R16, 0x7, RZ, 0xc0, !PT ;  /* 0x0000000710007812 */ /* 0x000fc600078ec0ff */
[----:B------:R-:W-:Y:S01]  /*0960*/  BAR.SYNC.DEFER_BLOCKING 0x0 ;  /* 0x0000000000007b1d */ /* 0x000fe20000010000 */
[----:B------:R-:W-:Y:S01]  /*0970*/  ISETP.LT.AND P0, PT, R16, 0x10, P0 ;  /* 0x000000101000780c */ /* 0x000fe20000701270 */
[----:B0-----:R-:W-:-:S05]  /*0980*/  FADD R9, R8, R5 ;  /* 0x0000000508097221 */ /* 0x001fca0000000000 */
[----:B------:R-:W0:Y:S04]  /*0990*/  SHFL.BFLY PT, R10, R9, 0x4, 0x1f ;  /* 0x0c801f00090a7f89 */ /* 0x000e2800000e0000 */
[----:B------:R-:W1:Y:S01]  /*09a0*/  @!P2 LDS R6, [R16.X4] ;  /* 0x000000001006a984 */ /* 0x000e620000004800 */
[----:B0-----:R-:W-:-:S05]  /*09b0*/  FADD R10, R9, R10 ;  /* 0x0000000a090a7221 */ /* 0x001fca0000000000 */
[----:B------:R-:W0:Y:S04]  /*09c0*/  SHFL.BFLY PT, R11, R10, 0x2, 0x1f ;  /* 0x0c401f000a0b7f89 */ /* 0x000e2800000e0000 */
[----:B-1----:R-:W1:Y:S01]  /*09d0*/  SHFL.BFLY PT, R5, R6, 0x1, 0x1f ;  /* 0x0c201f0006057f89 */ /* 0x002e6200000e0000 */
[----:B0-----:R-:W-:-:S05]  /*09e0*/  FADD R11, R10, R11 ;  /* 0x0000000b0a0b7221 */ /* 0x001fca0000000000 */
[----:B------:R-:W0:Y:S01]  /*09f0*/  SHFL.BFLY PT, R8, R11, 0x1, 0x1f ;  /* 0x0c201f000b087f89 */ /* 0x000e2200000e0000 */
[----:B-1----:R-:W-:Y:S01]  /*0a00*/  FADD R5, R6, R5 ;  /* 0x0000000506057221 */ /* 0x002fe20000000000 */
[----:B------:R-:W-:Y:S01]  /*0a10*/  IMAD R6, R13, -0x4, R4 ;  /* 0xfffffffc0d067824 */ /* 0x000fe200078e0204 */
[----:B------:R-:W-:-:S03]  /*0a20*/  LOP3.LUT R4, R2, 0x7, R16, 0xf8, !PT ;  /* 0x0000000702047812 */ /* 0x000fc600078ef810 */
[----:B------:R-:W-:Y:S04]  /*0a30*/  @P0 STS [R16.X4], R5 ;  /* 0x0000000510000388 */ /* 0x000fe80000004800 */
[----:B------:R-:W-:Y:S01]  /*0a40*/  BAR.SYNC.DEFER_BLOCKING 0x0 ;  /* 0x0000000000007b1d */ /* 0x000fe20000010000 */
[----:B0-----:R-:W-:Y:S01]  /*0a50*/  FADD R8, R11, R8 ;  /* 0x000000080b087221 */ /* 0x001fe20000000000 */
[----:B------:R-:W-:-:S04]  /*0a60*/  MOV R11, 0x4 ;  /* 0x00000004000b7802 */ /* 0x000fc80000000f00 */
[----:B------:R-:W0:Y:S04]  /*0a70*/  LDS R7, [R13.X8] ;  /* 0x000000000d077984 */ /* 0x000e280000008800 */
[----:B------:R-:W-:Y:S06]  /*0a80*/  BAR.SYNC.DEFER_BLOCKING 0x0 ;  /* 0x0000000000007b1d */ /* 0x000fec0000010000 */
[----:B0-----:R-:W-:Y:S04]  /*0a90*/  STS [R6], R7 ;  /* 0x0000000706007388 */ /* 0x001fe80000000800 */
[----:B------:R-:W-:Y:S06]  /*0aa0*/  BAR.SYNC.DEFER_BLOCKING 0x0 ;  /* 0x0000000000007b1d */ /* 0x000fec0000010000 */
[----:B------:R-:W-:Y:S04]  /*0ab0*/  LDS R5, [R0.X4] ;  /* 0x0000000000057984 */ /* 0x000fe80000004800 */
[----:B------:R-:W-:Y:S06]  /*0ac0*/  BAR.SYNC.DEFER_BLOCKING 0x0 ;  /* 0x0000000000007b1d */ /* 0x000fec0000010000 */
[----:B------:R0:W-:Y:S04]  /*0ad0*/  @!P1 STS [R3], R8 ;  /* 0x0000000803009388 */ /* 0x0001e80000000800 */
[----:B------:R-:W-:Y:S01]  /*0ae0*/  BAR.SYNC.DEFER_BLOCKING 0x0 ;  /* 0x0000000000007b1d */ /* 0x000fe20000010000 */
[----:B0-----:R-:W-:-:S05]  /*0af0*/  IMAD.WIDE R2, R4, R11, c[0x0][0x178] ;  /* 0x00005e0004027625 */ /* 0x001fca00078e020b */
[----:B------:R-:W0:Y:S04]  /*0b00*/  @!P2 LDS R12, [R16.X4] ;  /* 0x00000000100ca984 */ /* 0x000e280000004800 */
[----:B0-----:R-:W0:Y:S02]  /*0b10*/  SHFL.BFLY PT, R9, R12, 0x1, 0x1f ;  /* 0x0c201f000c097f89 */ /* 0x001e2400000e0000 */
[----:B0-----:R-:W-:-:S05]  /*0b20*/  FADD R9, R12, R9 ;  /* 0x000000090c097221 */ /* 0x001fca0000000000 */
[----:B------:R-:W-:Y:S04]  /*0b30*/  @P0 STS [R16.X4], R9 ;  /* 0x0000000910000388 */ /* 0x000fe80000004800 */
[----:B------:R-:W-:Y:S01]  /*0b40*/  BAR.SYNC.DEFER_BLOCKING 0x0 ;  /* 0x0000000000007b1d */ /* 0x000fe20000010000 */
[----:B------:R-:W-:-:S04]  /*0b50*/  LOP3.LUT P0, RZ, R16, 0x1f8, RZ, 0xc0, !PT ;  /* 0x000001f810ff7812 */ /* 0x000fc8000780c0ff */
[----:B------:R-:W-:Y:S01]  /*0b60*/  ISETP.LT.AND P0, PT, R4, 0x4800, !P0 ;  /* 0x000048000400780c */ /* 0x000fe20004701270 */
[----:B------:R-:W0:Y:S04]  /*0b70*/  LDS R7, [R13.X8] ;  /* 0x000000000d077984 */ /* 0x000e280000008800 */
[----:B------:R-:W-:Y:S06]  /*0b80*/  BAR.SYNC.DEFER_BLOCKING 0x0 ;  /* 0x0000000000007b1d */ /* 0x000fec0000010000 */
[----:B0-----:R0:W-:Y:S04]  /*0b90*/  STS [R6], R7 ;  /* 0x0000000706007388 */ /* 0x0011e80000000800 */
[----:B------:R-:W-:Y:S06]  /*0ba0*/  BAR.SYNC.DEFER_BLOCKING 0x0 ;  /* 0x0000000000007b1d */ /* 0x000fec0000010000 */
[----:B------:R0:W-:Y:S01]  /*0bb0*/  @P0 STG.E [R2.64], R5 ;  /* 0x0000000502000986 */ /* 0x0001e2000c101904 */
[----:B------:R-:W-:Y:S05]  /*0bc0*/  @!P0 EXIT ;  /* 0x000000000000894d */ /* 0x000fea0003800000 */
[----:B0-----:R-:W0:Y:S01]  /*0bd0*/  LDS R5, [R0.X4] ;  /* 0x0000000000057984 */ /* 0x001e220000004800 */
[----:B------:R-:W-:-:S05]  /*0be0*/  IMAD.WIDE R2, R4, R11, c[0x0][0x180] ;  /* 0x0000600004027625 */ /* 0x000fca00078e020b */
[----:B0-----:R-:W-:Y:S01]  /*0bf0*/  STG.E [R2.64], R5 ;  /* 0x0000000502007986 */ /* 0x001fe2000c101904 */
[----:B------:R-:W-:Y:S05]  /*0c00*/  EXIT ;  /* 0x000000000000794d */ /* 0x000fea0003800000 */
.L_x_1:
[----:B------:R-:W-:-:S00]  /*0c10*/  BRA `(.L_x_1) ;  /* 0xfffffff000007947 */ /* 0x000fc0000383ffff */
[----:B------:R-:W-:-:S00]  /*0c20*/  NOP ;  /* 0x0000000000007918 */ /* 0x000fc00000000000 */
        /* <DEDUP_REMOVED lines=13> */
.L_x_2:


//--------------------- .nv.shared.triton_red_fused_addmm_0 --------------------------
	.section	.nv.shared.triton_red_fused_addmm_0,"aw",@nobits
	.sectionflags	@""
	.align	16
